//
// Generated by NVIDIA NVVM Compiler
//
// Compiler Build ID: CL-36424714
// Cuda compilation tools, release 13.0, V13.0.88
// Based on NVVM 20.0.0
//

.version 9.0
.target sm_100
.address_size 64

	// .globl	_Z19reductionCoopKernelPfS_i
.extern .shared .align 16 .b8 sdata[];

.visible .entry _Z19reductionCoopKernelPfS_i(
	.param .u64 .ptr .align 1 _Z19reductionCoopKernelPfS_i_param_0,
	.param .u64 .ptr .align 1 _Z19reductionCoopKernelPfS_i_param_1,
	.param .u32 _Z19reductionCoopKernelPfS_i_param_2
)
{
	.reg .pred 	%p<21>;
	.reg .b32 	%r<64>;
	.reg .b32 	%f<37>;
	.reg .b64 	%rd<25>;

	ld.param.u64 	%rd6, [_Z19reductionCoopKernelPfS_i_param_0];
	ld.param.u64 	%rd7, [_Z19reductionCoopKernelPfS_i_param_1];
	ld.param.u32 	%r22, [_Z19reductionCoopKernelPfS_i_param_2];
	cvta.to.global.u64 	%rd1, %rd6;
	cvta.to.global.u64 	%rd2, %rd7;
	// begin inline asm
	mov.u32 %r23, %envreg2;
	// end inline asm
	cvt.u64.u32 	%rd8, %r23;
	// begin inline asm
	mov.u32 %r24, %envreg1;
	// end inline asm
	cvt.u64.u32 	%rd9, %r24;
	shl.b64 	%rd10, %rd9, 32;
	or.b64  	%rd3, %rd10, %rd8;
	mov.u32 	%r1, %ctaid.x;
	mov.u32 	%r63, %ntid.x;
	mov.u32 	%r3, %tid.x;
	mad.lo.s32 	%r60, %r1, %r63, %r3;
	mov.u32 	%r5, %nctaid.x;
	mul.lo.s32 	%r6, %r63, %r5;
	setp.ge.s32 	%p1, %r60, %r22;
	mov.f32 	%f35, 0f00000000;
	@%p1 bra 	$L__BB0_7;
	add.s32 	%r25, %r60, %r6;
	max.s32 	%r26, %r22, %r25;
	setp.lt.s32 	%p2, %r25, %r22;
	selp.u32 	%r27, 1, 0, %p2;
	add.s32 	%r28, %r25, %r27;
	sub.s32 	%r29, %r26, %r28;
	div.u32 	%r30, %r29, %r6;
	add.s32 	%r7, %r30, %r27;
	and.b32  	%r31, %r7, 3;
	setp.eq.s32 	%p3, %r31, 3;
	mov.f32 	%f35, 0f00000000;
	@%p3 bra 	$L__BB0_4;
	add.s32 	%r32, %r7, 1;
	and.b32  	%r33, %r32, 3;
	neg.s32 	%r58, %r33;
	mov.f32 	%f35, 0f00000000;
$L__BB0_3:
	.pragma "nounroll";
	mul.wide.s32 	%rd11, %r60, 4;
	add.s64 	%rd12, %rd1, %rd11;
	ld.global.f32 	%f14, [%rd12];
	add.f32 	%f35, %f35, %f14;
	add.s32 	%r60, %r60, %r6;
	add.s32 	%r58, %r58, 1;
	setp.ne.s32 	%p4, %r58, 0;
	@%p4 bra 	$L__BB0_3;
$L__BB0_4:
	setp.lt.u32 	%p5, %r7, 3;
	@%p5 bra 	$L__BB0_7;
	mul.wide.s32 	%rd15, %r6, 4;
	shl.b32 	%r34, %r6, 2;
$L__BB0_6:
	mul.wide.s32 	%rd13, %r60, 4;
	add.s64 	%rd14, %rd1, %rd13;
	ld.global.f32 	%f15, [%rd14];
	add.f32 	%f16, %f35, %f15;
	add.s64 	%rd16, %rd14, %rd15;
	ld.global.f32 	%f17, [%rd16];
	add.f32 	%f18, %f16, %f17;
	add.s64 	%rd17, %rd16, %rd15;
	ld.global.f32 	%f19, [%rd17];
	add.f32 	%f20, %f18, %f19;
	add.s64 	%rd18, %rd17, %rd15;
	ld.global.f32 	%f21, [%rd18];
	add.f32 	%f35, %f20, %f21;
	add.s32 	%r60, %r34, %r60;
	setp.lt.s32 	%p6, %r60, %r22;
	@%p6 bra 	$L__BB0_6;
$L__BB0_7:
	shl.b32 	%r35, %r3, 2;
	mov.u32 	%r36, sdata;
	add.s32 	%r16, %r36, %r35;
	st.shared.f32 	[%r16], %f35;
	bar.sync 	0;
	setp.lt.u32 	%p7, %r63, 2;
	@%p7 bra 	$L__BB0_12;
	mov.u32 	%r62, %r63;
$L__BB0_9:
	shr.u32 	%r18, %r62, 1;
	setp.ge.u32 	%p8, %r3, %r18;
	@%p8 bra 	$L__BB0_11;
	shl.b32 	%r37, %r18, 2;
	add.s32 	%r38, %r16, %r37;
	ld.shared.f32 	%f22, [%r38];
	ld.shared.f32 	%f23, [%r16];
	add.f32 	%f24, %f22, %f23;
	st.shared.f32 	[%r16], %f24;
$L__BB0_11:
	bar.sync 	0;
	setp.gt.u32 	%p9, %r62, 3;
	mov.u32 	%r62, %r18;
	@%p9 bra 	$L__BB0_9;
$L__BB0_12:
	setp.ne.s32 	%p10, %r3, 0;
	@%p10 bra 	$L__BB0_14;
	ld.shared.f32 	%f25, [sdata];
	mul.wide.u32 	%rd19, %r1, 4;
	add.s64 	%rd20, %rd2, %rd19;
	st.global.f32 	[%rd20], %f25;
$L__BB0_14:
	setp.ne.s64 	%p11, %rd3, 0;
	@%p11 bra 	$L__BB0_16;
	// begin inline asm
	trap;
	// end inline asm
$L__BB0_16:
	barrier.sync 	0;
	mov.u32 	%r39, %tid.y;
	add.s32 	%r40, %r3, %r39;
	mov.u32 	%r41, %tid.z;
	or.b32  	%r42, %r40, %r41;
	setp.ne.s32 	%p12, %r42, 0;
	@%p12 bra 	$L__BB0_19;
	add.s64 	%rd21, %rd3, 4;
	mov.u32 	%r45, %nctaid.y;
	mul.lo.s32 	%r46, %r5, %r45;
	mov.u32 	%r47, %nctaid.z;
	mul.lo.s32 	%r48, %r46, %r47;
	mov.u32 	%r49, %ctaid.y;
	add.s32 	%r50, %r1, %r49;
	mov.u32 	%r51, %ctaid.z;
	neg.s32 	%r52, %r51;
	setp.eq.s32 	%p13, %r50, %r52;
	sub.s32 	%r53, -2147483647, %r48;
	selp.b32 	%r44, %r53, 1, %p13;
	// begin inline asm
	atom.add.release.gpu.u32 %r43,[%rd21],%r44;
	// end inline asm
$L__BB0_18:
	// begin inline asm
	ld.acquire.gpu.u32 %r54,[%rd21];
	// end inline asm
	xor.b32  	%r55, %r54, %r43;
	setp.gt.s32 	%p14, %r55, -1;
	@%p14 bra 	$L__BB0_18;
$L__BB0_19:
	barrier.sync 	0;
	setp.ne.s32 	%p15, %r1, 0;
	@%p15 bra 	$L__BB0_28;
	setp.ge.u32 	%p16, %r3, %r5;
	mov.f32 	%f36, 0f00000000;
	@%p16 bra 	$L__BB0_22;
	mul.wide.u32 	%rd23, %r3, 4;
	add.s64 	%rd24, %rd2, %rd23;
	ld.global.f32 	%f36, [%rd24];
$L__BB0_22:
	setp.lt.u32 	%p17, %r63, 2;
	st.shared.f32 	[%r16], %f36;
	bar.sync 	0;
	@%p17 bra 	$L__BB0_26;
$L__BB0_23:
	shr.u32 	%r21, %r63, 1;
	setp.ge.u32 	%p18, %r3, %r21;
	@%p18 bra 	$L__BB0_25;
	shl.b32 	%r56, %r21, 2;
	add.s32 	%r57, %r16, %r56;
	ld.shared.f32 	%f27, [%r57];
	ld.shared.f32 	%f28, [%r16];
	add.f32 	%f29, %f27, %f28;
	st.shared.f32 	[%r16], %f29;
$L__BB0_25:
	bar.sync 	0;
	setp.gt.u32 	%p19, %r63, 3;
	mov.u32 	%r63, %r21;
	@%p19 bra 	$L__BB0_23;
$L__BB0_26:
	setp.ne.s32 	%p20, %r3, 0;
	@%p20 bra 	$L__BB0_28;
	ld.shared.f32 	%f30, [sdata];
	st.global.f32 	[%rd2], %f30;
$L__BB0_28:
	ret;

}


// ===== COMPILED SASS (sm_100) =====

	.target	sm_100

	.elftype	@"ET_EXEC"


//--------------------- .note.nv.tkinfo           --------------------------
	.section	.note.nv.tkinfo,"",@"SHT_NOTE"
	.sectionflags	@"SHF_NOTE_NV_TKINFO"
	.tkinfo
        /*0018*/ 	.word	0x00000002
        /*0030*/ 	.string	""
        /*0030*/ 	.string	"ptxas"
        /*0030*/ 	.string	"Cuda compilation tools, release 13.0, V13.0.88"
        /*0030*/ 	.string	"Build cuda_13.0.r13.0/compiler.36424714_0"
        /*0030*/ 	.string	"-arch sm_100 -m 64 "



//--------------------- .note.nv.cuinfo           --------------------------
	.section	.note.nv.cuinfo,"",@"SHT_NOTE"
	.sectionflags	@"SHF_NOTE_NV_CUINFO"
        /*0018*/ 	.short	0x0002
        /*001a*/ 	.short	0x0064
        /*001c*/ 	.short	0x0082
	.zero		2


//--------------------- .nv.info                  --------------------------
	.section	.nv.info,"",@"SHT_CUDA_INFO"
	.align	4


	//----- nvinfo : EIATTR_REGCOUNT
	.align		4
        /*0000*/ 	.byte	0x04, 0x2f
        /*0002*/ 	.short	(.L_1 - .L_0)
	.align		4
.L_0:
        /*0004*/ 	.word	index@(_Z19reductionCoopKernelPfS_i)
        /*0008*/ 	.word	0x00000012


	//----- nvinfo : EIATTR_FRAME_SIZE
	.align		4
.L_1:
        /*000c*/ 	.byte	0x04, 0x11
        /*000e*/ 	.short	(.L_3 - .L_2)
	.align		4
.L_2:
        /*0010*/ 	.word	index@(_Z19reductionCoopKernelPfS_i)
        /*0014*/ 	.word	0x00000000


	//----- nvinfo : EIATTR_MIN_STACK_SIZE
	.align		4
.L_3:
        /*0018*/ 	.byte	0x04, 0x12
        /*001a*/ 	.short	(.L_5 - .L_4)
	.align		4
.L_4:
        /*001c*/ 	.word	index@(_Z19reductionCoopKernelPfS_i)
        /*0020*/ 	.word	0x00000000
.L_5:


//--------------------- .nv.compat                --------------------------
	.section	.nv.compat,"",@"SHT_CUDA_COMPAT_INFO"
	.align	4
        /*0000*/ 	.byte	0x02, 0x09, 0x00, 0x00, 0x02, 0x02, 0x01, 0x00, 0x02, 0x05, 0x05, 0x00, 0x03, 0x07, 0x01, 0x01
        /*0010*/ 	.byte	0x02, 0x03, 0x00, 0x00, 0x02, 0x06, 0x01, 0x00, 0x04, 0x0b, 0x08, 0x00, 0x09, 0x00, 0x00, 0x00
        /*0020*/ 	.byte	0x00, 0x00, 0x00, 0x00


//--------------------- .nv.info._Z19reductionCoopKernelPfS_i --------------------------
	.section	.nv.info._Z19reductionCoopKernelPfS_i,"",@"SHT_CUDA_INFO"
	.sectionflags	@""
	.align	4


	//----- nvinfo : EIATTR_CUDA_API_VERSION
	.align		4
        /*0000*/ 	.byte	0x04, 0x37
        /*0002*/ 	.short	(.L_7 - .L_6)
.L_6:
        /*0004*/ 	.word	0x00000082


	//----- nvinfo : EIATTR_KPARAM_INFO
	.align		4
.L_7:
        /*0008*/ 	.byte	0x04, 0x17
        /*000a*/ 	.short	(.L_9 - .L_8)
.L_8:
        /*000c*/ 	.word	0x00000000
        /*0010*/ 	.short	0x0002
        /*0012*/ 	.short	0x0010
        /*0014*/ 	.byte	0x00, 0xf0, 0x11, 0x00


	//----- nvinfo : EIATTR_KPARAM_INFO
	.align		4
.L_9:
        /*0018*/ 	.byte	0x04, 0x17
        /*001a*/ 	.short	(.L_11 - .L_10)
.L_10:
        /*001c*/ 	.word	0x00000000
        /*0020*/ 	.short	0x0001
        /*0022*/ 	.short	0x0008
        /*0024*/ 	.byte	0x00, 0xf5, 0x21, 0x00


	//----- nvinfo : EIATTR_KPARAM_INFO
	.align		4
.L_11:
        /*0028*/ 	.byte	0x04, 0x17
        /*002a*/ 	.short	(.L_13 - .L_12)
.L_12:
        /*002c*/ 	.word	0x00000000
        /*0030*/ 	.short	0x0000
        /*0032*/ 	.short	0x0000
        /*0034*/ 	.byte	0x00, 0xf5, 0x21, 0x00


	//----- nvinfo : EIATTR_SPARSE_MMA_MASK
	.align		4
.L_13:
        /*0038*/ 	.byte	0x03, 0x50
        /*003a*/ 	.short	0x0000


	//----- nvinfo : EIATTR_MAXREG_COUNT
	.align		4
        /*003c*/ 	.byte	0x03, 0x1b
        /*003e*/ 	.short	0x00ff


	//----- nvinfo : EIATTR_NUM_BARRIERS
	.align		4
        /*0040*/ 	.byte	0x02, 0x4c
        /*0042*/ 	.byte	0x01
	.zero		1


	//----- nvinfo : EIATTR_MERCURY_ISA_VERSION
	.align		4
        /*0044*/ 	.byte	0x03, 0x5f
        /*0046*/ 	.short	0x0101


	//----- nvinfo : EIATTR_INT_WARP_WIDE_INSTR_OFFSETS
	.align		4
        /*0048*/ 	.byte	0x04, 0x31
        /*004a*/ 	.short	(.L_15 - .L_14)


	//   ....[0]....
.L_14:
        /*004c*/ 	.word	0x000007f0


	//   ....[1]....
        /*0050*/ 	.word	0x00000940


	//----- nvinfo : EIATTR_COOP_GROUP_MASK_REGIDS
	.align		4
.L_15:
        /*0054*/ 	.byte	0x04, 0x29
        /*0056*/ 	.short	(.L_17 - .L_16)


	//   ....[0]....
.L_16:
        /*0058*/ 	.word	0xffffffff


	//   ....[1]....
        /*005c*/ 	.word	0xffffffff


	//----- nvinfo : EIATTR_COOP_GROUP_INSTR_OFFSETS
	.align		4
.L_17:
        /*0060*/ 	.byte	0x04, 0x28
        /*0062*/ 	.short	(.L_19 - .L_18)


	//   ....[0]....
.L_18:
        /*0064*/ 	.word	0x00000740


	//   ....[1]....
        /*0068*/ 	.word	0x000009d0


	//----- nvinfo : EIATTR_VRC_CTA_INIT_COUNT
	.align		4
.L_19:
        /*006c*/ 	.byte	0x02, 0x4a
	.zero		1
	.zero		1


	//----- nvinfo : EIATTR_EXIT_INSTR_OFFSETS
	.align		4
        /*0070*/ 	.byte	0x04, 0x1c
        /*0072*/ 	.short	(.L_21 - .L_20)


	//   ....[0]....
.L_20:
        /*0074*/ 	.word	0x000009e0


	//   ....[1]....
        /*0078*/ 	.word	0x00000b70


	//   ....[2]....
        /*007c*/ 	.word	0x00000be0


	//----- nvinfo : EIATTR_CRS_STACK_SIZE
	.align		4
.L_21:
        /*0080*/ 	.byte	0x04, 0x1e
        /*0082*/ 	.short	(.L_23 - .L_22)
.L_22:
        /*0084*/ 	.word	0x00000000


	//----- nvinfo : EIATTR_CBANK_PARAM_SIZE
	.align		4
.L_23:
        /*0088*/ 	.byte	0x03, 0x19
        /*008a*/ 	.short	0x0014


	//----- nvinfo : EIATTR_PARAM_CBANK
	.align		4
        /*008c*/ 	.byte	0x04, 0x0a
        /*008e*/ 	.short	(.L_25 - .L_24)
	.align		4
.L_24:
        /*0090*/ 	.word	index@(.nv.constant0._Z19reductionCoopKernelPfS_i)
        /*0094*/ 	.short	0x0380
        /*0096*/ 	.short	0x0014


	//----- nvinfo : EIATTR_SW_WAR
	.align		4
.L_25:
        /*0098*/ 	.byte	0x04, 0x36
        /*009a*/ 	.short	(.L_27 - .L_26)
.L_26:
        /*009c*/ 	.word	0x00000008
.L_27:


//--------------------- .nv.callgraph             --------------------------
	.section	.nv.callgraph,"",@"SHT_CUDA_CALLGRAPH"
	.align	4
	.sectionentsize	8
	.align		4
        /*0000*/ 	.word	0x00000000
	.align		4
        /*0004*/ 	.word	0xffffffff
	.align		4
        /*0008*/ 	.word	0x00000000
	.align		4
        /*000c*/ 	.word	0xfffffffe
	.align		4
        /*0010*/ 	.word	0x00000000
	.align		4
        /*0014*/ 	.word	0xfffffffd
	.align		4
        /*0018*/ 	.word	0x00000000
	.align		4
        /*001c*/ 	.word	0xfffffffc


//--------------------- .text._Z19reductionCoopKernelPfS_i --------------------------
	.section	.text._Z19reductionCoopKernelPfS_i,"ax",@progbits
	.align	128
        .global         _Z19reductionCoopKernelPfS_i
        .type           _Z19reductionCoopKernelPfS_i,@function
        .size           _Z19reductionCoopKernelPfS_i,(.L_x_16 - _Z19reductionCoopKernelPfS_i)
        .other          _Z19reductionCoopKernelPfS_i,@"STO_CUDA_ENTRY STV_DEFAULT"
_Z19reductionCoopKernelPfS_i:
.text._Z19reductionCoopKernelPfS_i:
[----:B------:R-:W-:Y:S01]  /*0000*/  LDC R1, c[0x0][0x37c] ;  /* 0x0000df00ff017b82 */ /* 0x000fe20000000800 */
[----:B------:R-:W0:Y:S01]  /*0010*/  S2R R5, SR_CTAID.X ;  /* 0x0000000000057919 */ /* 0x000e220000002500 */
[----:B------:R-:W1:Y:S06]  /*0020*/  LDCU UR4, c[0x0][0x360] ;  /* 0x00006c00ff0477ac */ /* 0x000e6c0008000800 */
[----:B------:R-:W2:Y:S01]  /*0030*/  LDC R3, c[0x0][0x370] ;  /* 0x0000dc00ff037b82 */ /* 0x000ea20000000800 */
[----:B------:R-:W-:Y:S01]  /*0040*/  BSSY.RECONVERGENT B0, `(.L_x_0) ;  /* 0x000004e000007945 */ /* 0x000fe20003800200 */
[----:B------:R-:W0:Y:S01]  /*0050*/  S2R R0, SR_TID.X ;  /* 0x0000000000007919 */ /* 0x000e220000002100 */
[----:B------:R-:W3:Y:S01]  /*0060*/  LDCU UR5, c[0x0][0x390] ;  /* 0x00007200ff0577ac */ /* 0x000ee20008000800 */
[----:B------:R-:W-:Y:S01]  /*0070*/  IMAD.MOV.U32 R6, RZ, RZ, RZ ;  /* 0x000000ffff067224 */ /* 0x000fe200078e00ff */
[----:B------:R-:W4:Y:S01]  /*0080*/  LDCU.64 UR6, c[0x0][0x358] ;  /* 0x00006b00ff0677ac */ /* 0x000f220008000a00 */
[----:B------:R-:W-:-:S05]  /*0090*/  CS2R.32 R7, SR_CgaSize ;  /* 0x0000000000077805 */ /* 0x000fca0000008a00 */
[----:B------:R-:W-:-:S05]  /*00a0*/  IMAD R7, R7, -0xa0, RZ ;  /* 0xffffff6007077824 */ /* 0x000fca00078e02ff */
[----:B------:R-:W-:-:S14]  /*00b0*/  R2UR UR8, R7 ;  /* 0x00000000070872ca */ /* 0x000fdc00000e0000 */
[----:B------:R-:W0:Y:S01]  /*00c0*/  LDCU UR8, c[0x0][UR8+0x258] ;  /* 0x00004b00080877ac */ /* 0x000e220008000800 */
[----:B------:R-:W-:-:S05]  /*00d0*/  CS2R.32 R7, SR_CgaSize ;  /* 0x0000000000077805 */ /* 0x000fca0000008a00 */
[----:B------:R-:W-:-:S05]  /*00e0*/  IMAD R7, R7, -0xa0, RZ ;  /* 0xffffff6007077824 */ /* 0x000fca00078e02ff */
[----:B------:R-:W-:-:S14]  /*00f0*/  R2UR UR9, R7 ;  /* 0x00000000070972ca */ /* 0x000fdc00000e0000 */
[----:B------:R-:W2:Y:S01]  /*0100*/  LDCU UR9, c[0x0][UR9+0x254] ;  /* 0x00004a80090977ac */ /* 0x000ea20008000800 */
[----:B-1----:R-:W-:Y:S02]  /*0110*/  IMAD.U32 R2, RZ, RZ, UR4 ;  /* 0x00000004ff027e24 */ /* 0x002fe4000f8e00ff */
[----:B0-----:R-:W-:-:S05]  /*0120*/  IMAD R7, R5, UR4, R0 ;  /* 0x0000000405077c24 */ /* 0x001fca000f8e0200 */
[----:B---3--:R-:W-:-:S13]  /*0130*/  ISETP.GE.AND P0, PT, R7, UR5, PT ;  /* 0x0000000507007c0c */ /* 0x008fda000bf06270 */
[----:B--2-4-:R-:W-:Y:S05]  /*0140*/  @P0 BRA `(.L_x_1) ;  /* 0x0000000000f40947 */ /* 0x014fea0003800000 */
[----:B------:R-:W-:Y:S01]  /*0150*/  IMAD R4, R3, UR4, RZ ;  /* 0x0000000403047c24 */ /* 0x000fe2000f8e02ff */
[----:B------:R-:W-:Y:S03]  /*0160*/  BSSY.RECONVERGENT B1, `(.L_x_2) ;  /* 0x000002a000017945 */ /* 0x000fe60003800200 */
[----:B------:R-:W0:Y:S01]  /*0170*/  I2F.U32.RP R12, R4 ;  /* 0x00000004000c7306 */ /* 0x000e220000209000 */
[C---:B------:R-:W-:Y:S01]  /*0180*/  IMAD.IADD R6, R4.reuse, 0x1, R7 ;  /* 0x0000000104067824 */ /* 0x040fe200078e0207 */
[----:B------:R-:W-:Y:S02]  /*0190*/  IADD3 R13, PT, PT, RZ, -R4, RZ ;  /* 0x80000004ff0d7210 */ /* 0x000fe40007ffe0ff */
[----:B------:R-:W-:Y:S02]  /*01a0*/  ISETP.NE.U32.AND P2, PT, R4, RZ, PT ;  /* 0x000000ff0400720c */ /* 0x000fe40003f45070 */
[----:B------:R-:W-:-:S02]  /*01b0*/  ISETP.GE.AND P0, PT, R6, UR5, PT ;  /* 0x0000000506007c0c */ /* 0x000fc4000bf06270 */
[----:B------:R-:W-:Y:S02]  /*01c0*/  VIMNMX R11, PT, PT, R6, UR5, !PT ;  /* 0x00000005060b7c48 */ /* 0x000fe4000ffe0100 */
[----:B------:R-:W-:-:S04]  /*01d0*/  SEL R10, RZ, 0x1, P0 ;  /* 0x00000001ff0a7807 */ /* 0x000fc80000000000 */
[----:B------:R-:W-:Y:S01]  /*01e0*/  IADD3 R11, PT, PT, R11, -R6, -R10 ;  /* 0x800000060b0b7210 */ /* 0x000fe20007ffe80a */
[----:B0-----:R-:W0:Y:S02]  /*01f0*/  MUFU.RCP R12, R12 ;  /* 0x0000000c000c7308 */ /* 0x001e240000001000 */
[----:B0-----:R-:W-:-:S06]  /*0200*/  VIADD R8, R12, 0xffffffe ;  /* 0x0ffffffe0c087836 */ /* 0x001fcc0000000000 */
[----:B------:R0:W1:Y:S02]  /*0210*/  F2I.FTZ.U32.TRUNC.NTZ R9, R8 ;  /* 0x0000000800097305 */ /* 0x000064000021f000 */
[----:B0-----:R-:W-:Y:S02]  /*0220*/  IMAD.MOV.U32 R8, RZ, RZ, RZ ;  /* 0x000000ffff087224 */ /* 0x001fe400078e00ff */
[----:B-1----:R-:W-:-:S04]  /*0230*/  IMAD R13, R13, R9, RZ ;  /* 0x000000090d0d7224 */ /* 0x002fc800078e02ff */
[----:B------:R-:W-:-:S06]  /*0240*/  IMAD.HI.U32 R12, R9, R13, R8 ;  /* 0x0000000d090c7227 */ /* 0x000fcc00078e0008 */
[----:B------:R-:W-:-:S05]  /*0250*/  IMAD.HI.U32 R9, R12, R11, RZ ;  /* 0x0000000b0c097227 */ /* 0x000fca00078e00ff */
[----:B------:R-:W-:-:S05]  /*0260*/  IADD3 R6, PT, PT, -R9, RZ, RZ ;  /* 0x000000ff09067210 */ /* 0x000fca0007ffe1ff */
[----:B------:R-:W-:-:S05]  /*0270*/  IMAD R11, R4, R6, R11 ;  /* 0x00000006040b7224 */ /* 0x000fca00078e020b */
[----:B------:R-:W-:-:S13]  /*0280*/  ISETP.GE.U32.AND P0, PT, R11, R4, PT ;  /* 0x000000040b00720c */ /* 0x000fda0003f06070 */
[----:B------:R-:W-:Y:S02]  /*0290*/  @P0 IMAD.IADD R11, R11, 0x1, -R4 ;  /* 0x000000010b0b0824 */ /* 0x000fe400078e0a04 */
[----:B------:R-:W-:-:S03]  /*02a0*/  @P0 VIADD R9, R9, 0x1 ;  /* 0x0000000109090836 */ /* 0x000fc60000000000 */
[----:B------:R-:W-:-:S13]  /*02b0*/  ISETP.GE.U32.AND P1, PT, R11, R4, PT ;  /* 0x000000040b00720c */ /* 0x000fda0003f26070 */
[----:B------:R-:W-:Y:S02]  /*02c0*/  @P1 IADD3 R9, PT, PT, R9, 0x1, RZ ;  /* 0x0000000109091810 */ /* 0x000fe40007ffe0ff */
[----:B------:R-:W-:-:S05]  /*02d0*/  @!P2 LOP3.LUT R9, RZ, R4, RZ, 0x33, !PT ;  /* 0x00000004ff09a212 */ /* 0x000fca00078e33ff */
[----:B------:R-:W-:-:S05]  /*02e0*/  IMAD.IADD R9, R10, 0x1, R9 ;  /* 0x000000010a097824 */ /* 0x000fca00078e0209 */
[C---:B------:R-:W-:Y:S02]  /*02f0*/  LOP3.LUT R6, R9.reuse, 0x3, RZ, 0xc0, !PT ;  /* 0x0000000309067812 */ /* 0x040fe400078ec0ff */
[----:B------:R-:W-:Y:S02]  /*0300*/  ISETP.GE.U32.AND P1, PT, R9, 0x3, PT ;  /* 0x000000030900780c */ /* 0x000fe40003f26070 */
[----:B------:R-:W-:Y:S01]  /*0310*/  ISETP.NE.AND P0, PT, R6, 0x3, PT ;  /* 0x000000030600780c */ /* 0x000fe20003f05270 */
[----:B------:R-:W-:-:S12]  /*0320*/  IMAD.MOV.U32 R6, RZ, RZ, RZ ;  /* 0x000000ffff067224 */ /* 0x000fd800078e00ff */
[----:B------:R-:W-:Y:S05]  /*0330*/  @!P0 BRA `(.L_x_3) ;  /* 0x0000000000308947 */ /* 0x000fea0003800000 */
[----:B------:R-:W0:Y:S01]  /*0340*/  LDC.64 R10, c[0x0][0x380] ;  /* 0x0000e000ff0a7b82 */ /* 0x000e220000000a00 */
[----:B------:R-:W-:-:S04]  /*0350*/  IADD3 R6, PT, PT, R9, 0x1, RZ ;  /* 0x0000000109067810 */ /* 0x000fc80007ffe0ff */
[----:B------:R-:W-:Y:S01]  /*0360*/  LOP3.LUT R8, R6, 0x3, RZ, 0xc0, !PT ;  /* 0x0000000306087812 */ /* 0x000fe200078ec0ff */
[----:B------:R-:W-:-:S04]  /*0370*/  IMAD.MOV.U32 R6, RZ, RZ, RZ ;  /* 0x000000ffff067224 */ /* 0x000fc800078e00ff */
[----:B------:R-:W-:-:S07]  /*0380*/  IMAD.MOV R12, RZ, RZ, -R8 ;  /* 0x000000ffff0c7224 */ /* 0x000fce00078e0a08 */
.L_x_4:
[----:B0-----:R-:W-:-:S06]  /*0390*/  IMAD.WIDE R8, R7, 0x4, R10 ;  /* 0x0000000407087825 */ /* 0x001fcc00078e020a */
[----:B------:R-:W2:Y:S01]  /*03a0*/  LDG.E R9, desc[UR6][R8.64] ;  /* 0x0000000608097981 */ /* 0x000ea2000c1e1900 */
[----:B------:R-:W-:Y:S01]  /*03b0*/  IADD3 R12, PT, PT, R12, 0x1, RZ ;  /* 0x000000010c0c7810 */ /* 0x000fe20007ffe0ff */
[----:B------:R-:W-:-:S03]  /*03c0*/  IMAD.IADD R7, R4, 0x1, R7 ;  /* 0x0000000104077824 */ /* 0x000fc600078e0207 */
[----:B------:R-:W-:Y:S01]  /*03d0*/  ISETP.NE.AND P0, PT, R12, RZ, PT ;  /* 0x000000ff0c00720c */ /* 0x000fe20003f05270 */
[----:B--2---:R-:W-:-:S12]  /*03e0*/  FADD R6, R9, R6 ;  /* 0x0000000609067221 */ /* 0x004fd80000000000 */
[----:B------:R-:W-:Y:S05]  /*03f0*/  @P0 BRA `(.L_x_4) ;  /* 0xfffffffc00e40947 */ /* 0x000fea000383ffff */
.L_x_3:
[----:B------:R-:W-:Y:S05]  /*0400*/  BSYNC.RECONVERGENT B1 ;  /* 0x0000000000017941 */ /* 0x000fea0003800200 */
.L_x_2:
[----:B------:R-:W-:Y:S05]  /*0410*/  @!P1 BRA `(.L_x_1) ;  /* 0x0000000000409947 */ /* 0x000fea0003800000 */
.L_x_5:
[----:B------:R-:W0:Y:S02]  /*0420*/  LDC.64 R8, c[0x0][0x380] ;  /* 0x0000e000ff087b82 */ /* 0x000e240000000a00 */
[----:B0-----:R-:W-:-:S04]  /*0430*/  IMAD.WIDE R14, R7, 0x4, R8 ;  /* 0x00000004070e7825 */ /* 0x001fc800078e0208 */
[C---:B------:R-:W-:Y:S02]  /*0440*/  IMAD.WIDE R8, R4.reuse, 0x4, R14 ;  /* 0x0000000404087825 */ /* 0x040fe400078e020e */
[----:B------:R-:W2:Y:S02]  /*0450*/  LDG.E R15, desc[UR6][R14.64] ;  /* 0x000000060e0f7981 */ /* 0x000ea4000c1e1900 */
[C---:B------:R-:W-:Y:S02]  /*0460*/  IMAD.WIDE R10, R4.reuse, 0x4, R8 ;  /* 0x00000004040a7825 */ /* 0x040fe400078e0208 */
[----:B------:R-:W3:Y:S02]  /*0470*/  LDG.E R9, desc[UR6][R8.64] ;  /* 0x0000000608097981 */ /* 0x000ee4000c1e1900 */
[C---:B------:R-:W-:Y:S02]  /*0480*/  IMAD.WIDE R12, R4.reuse, 0x4, R10 ;  /* 0x00000004040c7825 */ /* 0x040fe400078e020a */
[----:B------:R-:W4:Y:S04]  /*0490*/  LDG.E R11, desc[UR6][R10.64] ;  /* 0x000000060a0b7981 */ /* 0x000f28000c1e1900 */
[----:B------:R-:W5:Y:S01]  /*04a0*/  LDG.E R13, desc[UR6][R12.64] ;  /* 0x000000060c0d7981 */ /* 0x000f62000c1e1900 */
[----:B------:R-:W-:-:S05]  /*04b0*/  IMAD R7, R4, 0x4, R7 ;  /* 0x0000000404077824 */ /* 0x000fca00078e0207 */
[----:B------:R-:W-:Y:S01]  /*04c0*/  ISETP.GE.AND P0, PT, R7, UR5, PT ;  /* 0x0000000507007c0c */ /* 0x000fe2000bf06270 */
[----:B--2---:R-:W-:-:S04]  /*04d0*/  FADD R6, R15, R6 ;  /* 0x000000060f067221 */ /* 0x004fc80000000000 */
[----:B---3--:R-:W-:-:S04]  /*04e0*/  FADD R6, R6, R9 ;  /* 0x0000000906067221 */ /* 0x008fc80000000000 */
[----:B----4-:R-:W-:-:S04]  /*04f0*/  FADD R6, R6, R11 ;  /* 0x0000000b06067221 */ /* 0x010fc80000000000 */
[----:B-----5:R-:W-:Y:S01]  /*0500*/  FADD R6, R6, R13 ;  /* 0x0000000d06067221 */ /* 0x020fe20000000000 */
[----:B------:R-:W-:Y:S06]  /*0510*/  @!P0 BRA `(.L_x_5) ;  /* 0xfffffffc00c08947 */ /* 0x000fec000383ffff */
.L_x_1:
[----:B------:R-:W-:Y:S05]  /*0520*/  BSYNC.RECONVERGENT B0 ;  /* 0x0000000000007941 */ /* 0x000fea0003800200 */
.L_x_0:
[----:B------:R-:W-:Y:S01]  /*0530*/  ISETP.NE.AND P0, PT, R0, RZ, PT ;  /* 0x000000ff0000720c */ /* 0x000fe20003f05270 */
[----:B------:R-:W0:Y:S01]  /*0540*/  S2UR UR5, SR_CgaCtaId ;  /* 0x00000000000579c3 */ /* 0x000e220000008800 */
[----:B------:R-:W-:Y:S01]  /*0550*/  UMOV UR4, 0x400 ;  /* 0x0000040000047882 */ /* 0x000fe20000000000 */
[----:B------:R-:W-:-:S10]  /*0560*/  ISETP.GE.U32.AND P1, PT, R2, 0x2, PT ;  /* 0x000000020200780c */ /* 0x000fd40003f26070 */
[----:B------:R-:W1:Y:S01]  /*0570*/  @!P0 S2R R9, SR_CgaCtaId ;  /* 0x0000000000098919 */ /* 0x000e620000008800 */
[----:B------:R-:W-:Y:S01]  /*0580*/  @!P0 MOV R4, 0x400 ;  /* 0x0000040000048802 */ /* 0x000fe20000000f00 */
[----:B0-----:R-:W-:-:S06]  /*0590*/  ULEA UR4, UR5, UR4, 0x18 ;  /* 0x0000000405047291 */ /* 0x001fcc000f8ec0ff */
[----:B------:R-:W-:-:S05]  /*05a0*/  LEA R7, R0, UR4, 0x2 ;  /* 0x0000000400077c11 */ /* 0x000fca000f8e10ff */
[----:B------:R0:W-:Y:S01]  /*05b0*/  STS [R7], R6 ;  /* 0x0000000607007388 */ /* 0x0001e20000000800 */
[----:B-1----:R-:W-:Y:S01]  /*05c0*/  @!P0 LEA R11, R9, R4, 0x18 ;  /* 0x00000004090b8211 */ /* 0x002fe200078ec0ff */
[----:B------:R-:W-:Y:S06]  /*05d0*/  BAR.SYNC.DEFER_BLOCKING 0x0 ;  /* 0x0000000000007b1d */ /* 0x000fec0000010000 */
[----:B0-----:R-:W-:Y:S05]  /*05e0*/  @!P1 BRA `(.L_x_6) ;  /* 0x0000000000309947 */ /* 0x001fea0003800000 */
[----:B------:R-:W-:-:S07]  /*05f0*/  MOV R4, R2 ;  /* 0x0000000200047202 */ /* 0x000fce0000000f00 */
.L_x_7:
[----:B------:R-:W-:-:S04]  /*0600*/  SHF.R.U32.HI R10, RZ, 0x1, R4 ;  /* 0x00000001ff0a7819 */ /* 0x000fc80000011604 */
[----:B------:R-:W-:-:S13]  /*0610*/  ISETP.GE.U32.AND P1, PT, R0, R10, PT ;  /* 0x0000000a0000720c */ /* 0x000fda0003f26070 */
[----:B------:R-:W-:Y:S01]  /*0620*/  @!P1 IMAD R6, R10, 0x4, R7 ;  /* 0x000000040a069824 */ /* 0x000fe200078e0207 */
[----:B------:R-:W-:Y:S05]  /*0630*/  @!P1 LDS R9, [R7] ;  /* 0x0000000007099984 */ /* 0x000fea0000000800 */
[----:B------:R-:W0:Y:S02]  /*0640*/  @!P1 LDS R6, [R6] ;  /* 0x0000000006069984 */ /* 0x000e240000000800 */
[----:B0-----:R-:W-:-:S05]  /*0650*/  @!P1 FADD R8, R6, R9 ;  /* 0x0000000906089221 */ /* 0x001fca0000000000 */
[----:B------:R0:W-:Y:S01]  /*0660*/  @!P1 STS [R7], R8 ;  /* 0x0000000807009388 */ /* 0x0001e20000000800 */
[----:B------:R-:W-:Y:S01]  /*0670*/  BAR.SYNC.DEFER_BLOCKING 0x0 ;  /* 0x0000000000007b1d */ /* 0x000fe20000010000 */
[----:B------:R-:W-:Y:S01]  /*0680*/  ISETP.GT.U32.AND P1, PT, R4, 0x3, PT ;  /* 0x000000030400780c */ /* 0x000fe20003f24070 */
[----:B------:R-:W-:-:S12]  /*0690*/  IMAD.MOV.U32 R4, RZ, RZ, R10 ;  /* 0x000000ffff047224 */ /* 0x000fd800078e000a */
[----:B0-----:R-:W-:Y:S05]  /*06a0*/  @P1 BRA `(.L_x_7) ;  /* 0xfffffffc00d41947 */ /* 0x001fea000383ffff */
.L_x_6:
[----:B------:R-:W0:Y:S01]  /*06b0*/  @!P0 LDS R11, [R11] ;  /* 0x000000000b0b8984 */ /* 0x000e220000000800 */
[----:B------:R-:W1:Y:S01]  /*06c0*/  @!P0 LDC.64 R8, c[0x0][0x388] ;  /* 0x0000e200ff088b82 */ /* 0x000e620000000a00 */
[----:B------:R-:W-:-:S04]  /*06d0*/  UISETP.NE.U32.AND UP0, UPT, UR8, URZ, UPT ;  /* 0x000000ff0800728c */ /* 0x000fc8000bf05070 */
[----:B------:R-:W-:Y:S01]  /*06e0*/  UISETP.NE.AND.EX UP0, UPT, UR9, URZ, UPT, UP0 ;  /* 0x000000ff0900728c */ /* 0x000fe2000bf05300 */
[----:B-1----:R-:W-:-:S05]  /*06f0*/  @!P0 IMAD.WIDE.U32 R8, R5, 0x4, R8 ;  /* 0x0000000405088825 */ /* 0x002fca00078e0008 */
[----:B0-----:R0:W-:Y:S03]  /*0700*/  @!P0 STG.E desc[UR6][R8.64], R11 ;  /* 0x0000000b08008986 */ /* 0x0011e6000c101906 */
[----:B------:R-:W-:Y:S05]  /*0710*/  BRA.U UP0, `(.L_x_8) ;  /* 0x0000000100047547 */ /* 0x000fea000b800000 */
[----:B------:R-:W-:Y:S05]  /*0720*/  BPT.TRAP 0x1 ;  /* 0x000000040000795c */ /* 0x000fea0000300000 */
.L_x_8:
[----:B0-----:R-:W0:Y:S01]  /*0730*/  S2R R9, SR_TID.Y ;  /* 0x0000000000097919 */ /* 0x001e220000002200 */
[----:B------:R-:W-:Y:S01]  /*0740*/  BAR.SYNC.DEFER_BLOCKING 0x0 ;  /* 0x0000000000007b1d */ /* 0x000fe20000010000 */
[----:B------:R-:W-:-:S05]  /*0750*/  ISETP.NE.AND P0, PT, R5, RZ, PT ;  /* 0x000000ff0500720c */ /* 0x000fca0003f05270 */
[----:B------:R-:W1:Y:S01]  /*0760*/  S2R R11, SR_TID.Z ;  /* 0x00000000000b7919 */ /* 0x000e620000002300 */
[----:B0-----:R-:W-:-:S04]  /*0770*/  IADD3 R4, PT, PT, R0, R9, RZ ;  /* 0x0000000900047210 */ /* 0x001fc80007ffe0ff */
[----:B-1----:R-:W-:-:S13]  /*0780*/  LOP3.LUT P1, RZ, R4, R11, RZ, 0xfc, !PT ;  /* 0x0000000b04ff7212 */ /* 0x002fda000782fcff */
[----:B------:R-:W-:Y:S05]  /*0790*/  @P1 BRA `(.L_x_9) ;  /* 0x0000000000881947 */ /* 0x000fea0003800000 */
[----:B------:R-:W0:Y:S01]  /*07a0*/  S2R R6, SR_CTAID.Y ;  /* 0x0000000000067919 */ /* 0x000e220000002600 */
[----:B------:R-:W1:Y:S01]  /*07b0*/  LDCU UR4, c[0x0][0x374] ;  /* 0x00006e80ff0477ac */ /* 0x000e620008000800 */
[----:B------:R-:W2:Y:S01]  /*07c0*/  LDC R4, c[0x0][0x378] ;  /* 0x0000de00ff047b82 */ /* 0x000ea20000000800 */
[----:B------:R-:W-:Y:S01]  /*07d0*/  IMAD.MOV R11, RZ, RZ, -R3 ;  /* 0x000000ffff0b7224 */ /* 0x000fe200078e0a03 */
[----:B------:R-:W3:Y:S01]  /*07e0*/  S2R R8, SR_CTAID.Z ;  /* 0x0000000000087919 */ /* 0x000ee20000002700 */
[----:B------:R-:W-:Y:S02]  /*07f0*/  VOTEU.ANY UR5, UPT, PT ;  /* 0x0000000000057886 */ /* 0x000fe400038e0100 */
[----:B------:R-:W4:Y:S01]  /*0800*/  FLO.U32 R10, UR5 ;  /* 0x00000005000a7d00 */ /* 0x000f2200080e0000 */
[----:B------:R-:W4:Y:S01]  /*0810*/  S2R R9, SR_LANEID ;  /* 0x0000000000097919 */ /* 0x000f220000000000 */
[----:B-1----:R-:W-:Y:S01]  /*0820*/  IMAD R11, R11, UR4, RZ ;  /* 0x000000040b0b7c24 */ /* 0x002fe2000f8e02ff */
[----:B------:R-:W-:-:S03]  /*0830*/  UPOPC UR4, UR5 ;  /* 0x00000005000472bf */ /* 0x000fc60008000000 */
[----:B--2---:R-:W-:Y:S02]  /*0840*/  IMAD R4, R4, R11, -0x7fffffff ;  /* 0x8000000104047424 */ /* 0x004fe400078e020b */
[----:B0-----:R-:W-:Y:S01]  /*0850*/  IMAD.IADD R5, R5, 0x1, R6 ;  /* 0x0000000105057824 */ /* 0x001fe200078e0206 */
[----:B---3--:R-:W-:-:S04]  /*0860*/  IADD3 R8, PT, PT, -R8, RZ, RZ ;  /* 0x000000ff08087210 */ /* 0x008fc80007ffe1ff */
[----:B------:R-:W-:Y:S01]  /*0870*/  ISETP.NE.AND P1, PT, R5, R8, PT ;  /* 0x000000080500720c */ /* 0x000fe20003f25270 */
[----:B------:R-:W-:Y:S01]  /*0880*/  IMAD.U32 R5, RZ, RZ, UR9 ;  /* 0x00000009ff057e24 */ /* 0x000fe2000f8e00ff */
[----:B----4-:R-:W-:Y:S02]  /*0890*/  ISETP.EQ.U32.AND P2, PT, R10, R9, PT ;  /* 0x000000090a00720c */ /* 0x010fe40003f42070 */
[----:B------:R-:W-:Y:S01]  /*08a0*/  SEL R6, R4, 0x1, !P1 ;  /* 0x0000000104067807 */ /* 0x000fe20004800000 */
[----:B------:R-:W-:-:S04]  /*08b0*/  IMAD.U32 R4, RZ, RZ, UR8 ;  /* 0x00000008ff047e24 */ /* 0x000fc8000f8e00ff */
[----:B------:R-:W-:-:S06]  /*08c0*/  IMAD R9, R6, UR4, RZ ;  /* 0x0000000406097c24 */ /* 0x000fcc000f8e02ff */
[----:B------:R-:W-:Y:S06]  /*08d0*/  @P2 MEMBAR.ALL.GPU ;  /* 0x0000000000002992 */ /* 0x000fec000000a000 */
[----:B------:R-:W-:-:S00]  /*08e0*/  @P2 ERRBAR ;  /* 0x00000000000029ab */ /* 0x000fc00000000000 */
[----:B------:R-:W-:Y:S06]  /*08f0*/  @P2 CGAERRBAR ;  /* 0x00000000000025ab */ /* 0x000fec0000000000 */
[----:B------:R-:W2:Y:S01]  /*0900*/  @P2 ATOM.E.ADD.STRONG.GPU PT, R9, desc[UR6][R4.64+0x4], R9 ;  /* 0x800004090409298a */ /* 0x000ea200081ef106 */
[----:B------:R-:W0:Y:S02]  /*0910*/  S2R R8, SR_LTMASK ;  /* 0x0000000000087919 */ /* 0x000e240000003900 */
[----:B0-----:R-:W-:-:S06]  /*0920*/  LOP3.LUT R8, R8, UR5, RZ, 0xc0, !PT ;  /* 0x0000000508087c12 */ /* 0x001fcc000f8ec0ff */
[----:B------:R-:W0:Y:S01]  /*0930*/  POPC R8, R8 ;  /* 0x0000000800087309 */ /* 0x000e220000000000 */
[----:B--2---:R-:W0:Y:S02]  /*0940*/  SHFL.IDX PT, R11, R9, R10, 0x1f ;  /* 0x00001f0a090b7589 */ /* 0x004e2400000e0000 */
[----:B0-----:R-:W-:-:S07]  /*0950*/  IMAD R6, R6, R8, R11 ;  /* 0x0000000806067224 */ /* 0x001fce00078e020b */
.L_x_10:
[----:B------:R-:W2:Y:S04]  /*0960*/  LD.E.STRONG.GPU R9, desc[UR6][R4.64+0x4] ;  /* 0x0000040604097980 */ /* 0x000ea8000c10f900 */
[----:B--2---:R-:W-:Y:S01]  /*0970*/  CCTL.IVALL ;  /* 0x00000000ff00798f */ /* 0x004fe20002000000 */
[----:B------:R-:W-:Y:S05]  /*0980*/  YIELD ;  /* 0x0000000000007946 */ /* 0x000fea0003800000 */
[----:B------:R-:W-:-:S04]  /*0990*/  LOP3.LUT R9, R9, R6, RZ, 0x3c, !PT ;  /* 0x0000000609097212 */ /* 0x000fc800078e3cff */
[----:B------:R-:W-:-:S13]  /*09a0*/  ISETP.GT.AND P1, PT, R9, -0x1, PT ;  /* 0xffffffff0900780c */ /* 0x000fda0003f24270 */
[----:B------:R-:W-:Y:S05]  /*09b0*/  @P1 BRA `(.L_x_10) ;  /* 0xfffffffc00e81947 */ /* 0x000fea000383ffff */
.L_x_9:
[----:B------:R-:W-:Y:S05]  /*09c0*/  WARPSYNC.ALL ;  /* 0x0000000000007948 */ /* 0x000fea0003800000 */
[----:B------:R-:W-:Y:S06]  /*09d0*/  BAR.SYNC.DEFER_BLOCKING 0x0 ;  /* 0x0000000000007b1d */ /* 0x000fec0000010000 */
[----:B------:R-:W-:Y:S05]  /*09e0*/  @P0 EXIT ;  /* 0x000000000000094d */ /* 0x000fea0003800000 */
[----:B------:R-:W-:Y:S01]  /*09f0*/  ISETP.GE.U32.AND P1, PT, R0, R3, PT ;  /* 0x000000030000720c */ /* 0x000fe20003f26070 */
[----:B------:R-:W-:Y:S01]  /*0a00*/  BSSY.RECONVERGENT B0, `(.L_x_11) ;  /* 0x0000008000007945 */ /* 0x000fe20003800200 */
[----:B------:R-:W-:Y:S01]  /*0a10*/  HFMA2 R4, -RZ, RZ, 0, 0 ;  /* 0x00000000ff047431 */ /* 0x000fe200000001ff */
[----:B------:R-:W-:Y:S02]  /*0a20*/  ISETP.GE.U32.AND P2, PT, R2, 0x2, PT ;  /* 0x000000020200780c */ /* 0x000fe40003f46070 */
[----:B------:R-:W-:-:S08]  /*0a30*/  ISETP.NE.AND P0, PT, R0, RZ, PT ;  /* 0x000000ff0000720c */ /* 0x000fd00003f05270 */
[----:B------:R-:W-:Y:S05]  /*0a40*/  @P1 BRA `(.L_x_12) ;  /* 0x00000000000c1947 */ /* 0x000fea0003800000 */
[----:B------:R-:W0:Y:S02]  /*0a50*/  LDC.64 R4, c[0x0][0x388] ;  /* 0x0000e200ff047b82 */ /* 0x000e240000000a00 */
[----:B0-----:R-:W-:-:S06]  /*0a60*/  IMAD.WIDE.U32 R4, R0, 0x4, R4 ;  /* 0x0000000400047825 */ /* 0x001fcc00078e0004 */
[----:B------:R0:W5:Y:S02]  /*0a70*/  LDG.E R4, desc[UR6][R4.64] ;  /* 0x0000000604047981 */ /* 0x000164000c1e1900 */
.L_x_12:
[----:B------:R-:W-:Y:S05]  /*0a80*/  BSYNC.RECONVERGENT B0 ;  /* 0x0000000000007941 */ /* 0x000fea0003800200 */
.L_x_11:
[----:B-----5:R1:W-:Y:S01]  /*0a90*/  STS [R7], R4 ;  /* 0x0000000407007388 */ /* 0x0203e20000000800 */
[----:B------:R-:W-:Y:S06]  /*0aa0*/  BAR.SYNC.DEFER_BLOCKING 0x0 ;  /* 0x0000000000007b1d */ /* 0x000fec0000010000 */
[----:B------:R-:W-:Y:S05]  /*0ab0*/  @!P2 BRA `(.L_x_13) ;  /* 0x00000000002ca947 */ /* 0x000fea0003800000 */
.L_x_14:
[----:B0-----:R-:W-:-:S04]  /*0ac0*/  SHF.R.U32.HI R5, RZ, 0x1, R2 ;  /* 0x00000001ff057819 */ /* 0x001fc80000011602 */
[----:B------:R-:W-:-:S13]  /*0ad0*/  ISETP.GE.U32.AND P1, PT, R0, R5, PT ;  /* 0x000000050000720c */ /* 0x000fda0003f26070 */
[----:B------:R-:W-:Y:S01]  /*0ae0*/  @!P1 IMAD R3, R5, 0x4, R7 ;  /* 0x0000000405039824 */ /* 0x000fe200078e0207 */
[----:B-1----:R-:W-:Y:S05]  /*0af0*/  @!P1 LDS R4, [R7] ;  /* 0x0000000007049984 */ /* 0x002fea0000000800 */
[----:B------:R-:W0:Y:S02]  /*0b00*/  @!P1 LDS R3, [R3] ;  /* 0x0000000003039984 */ /* 0x000e240000000800 */
[----:B0-----:R-:W-:-:S05]  /*0b10*/  @!P1 FADD R4, R3, R4 ;  /* 0x0000000403049221 */ /* 0x001fca0000000000 */
[----:B------:R2:W-:Y:S01]  /*0b20*/  @!P1 STS [R7], R4 ;  /* 0x0000000407009388 */ /* 0x0005e20000000800 */
[----:B------:R-:W-:Y:S01]  /*0b30*/  BAR.SYNC.DEFER_BLOCKING 0x0 ;  /* 0x0000000000007b1d */ /* 0x000fe20000010000 */
[----:B------:R-:W-:Y:S02]  /*0b40*/  ISETP.GT.U32.AND P1, PT, R2, 0x3, PT ;  /* 0x000000030200780c */ /* 0x000fe40003f24070 */
[----:B------:R-:W-:-:S11]  /*0b50*/  MOV R2, R5 ;  /* 0x0000000500027202 */ /* 0x000fd60000000f00 */
[----:B--2---:R-:W-:Y:S05]  /*0b60*/  @P1 BRA `(.L_x_14) ;  /* 0xfffffffc00d41947 */ /* 0x004fea000383ffff */
.L_x_13:
[----:B------:R-:W-:Y:S05]  /*0b70*/  @P0 EXIT ;  /* 0x000000000000094d */ /* 0x000fea0003800000 */
[----:B------:R-:W2:Y:S01]  /*0b80*/  S2UR UR5, SR_CgaCtaId ;  /* 0x00000000000579c3 */ /* 0x000ea20000008800 */
[----:B------:R-:W-:-:S07]  /*0b90*/  UMOV UR4, 0x400 ;  /* 0x0000040000047882 */ /* 0x000fce0000000000 */
[----:B------:R-:W3:Y:S01]  /*0ba0*/  LDC.64 R2, c[0x0][0x388] ;  /* 0x0000e200ff027b82 */ /* 0x000ee20000000a00 */
[----:B--2---:R-:W-:-:S09]  /*0bb0*/  ULEA UR4, UR5, UR4, 0x18 ;  /* 0x0000000405047291 */ /* 0x004fd2000f8ec0ff */
[----:B0-----:R-:W3:Y:S04]  /*0bc0*/  LDS R5, [UR4] ;  /* 0x00000004ff057984 */ /* 0x001ee80008000800 */
[----:B---3--:R-:W-:Y:S01]  /*0bd0*/  STG.E desc[UR6][R2.64], R5 ;  /* 0x0000000502007986 */ /* 0x008fe2000c101906 */
[----:B------:R-:W-:Y:S05]  /*0be0*/  EXIT ;  /* 0x000000000000794d */ /* 0x000fea0003800000 */
.L_x_15:
[----:B------:R-:W-:-:S00]  /*0bf0*/  BRA `(.L_x_15) ;  /* 0xfffffffc00fc7947 */ /* 0x000fc0000383ffff */
[----:B------:R-:W-:-:S00]  /*0c00*/  NOP ;  /* 0x0000000000007918 */ /* 0x000fc00000000000 */
[----:B------:R-:W-:-:S00]  /*0c10*/  NOP ;  /* 0x0000000000007918 */ /* 0x000fc00000000000 */
[----:B------:R-:W-:-:S00]  /*0c20*/  NOP ;  /* 0x0000000000007918 */ /* 0x000fc00000000000 */
[----:B------:R-:W-:-:S00]  /*0c30*/  NOP ;  /* 0x0000000000007918 */ /* 0x000fc00000000000 */
[----:B------:R-:W-:-:S00]  /*0c40*/  NOP ;  /* 0x0000000000007918 */ /* 0x000fc00000000000 */
[----:B------:R-:W-:-:S00]  /*0c50*/  NOP ;  /* 0x0000000000007918 */ /* 0x000fc00000000000 */
[----:B------:R-:W-:-:S00]  /*0c60*/  NOP ;  /* 0x0000000000007918 */ /* 0x000fc00000000000 */
[----:B------:R-:W-:-:S00]  /*0c70*/  NOP ;  /* 0x0000000000007918 */ /* 0x000fc00000000000 */
.L_x_16:


//--------------------- .nv.shared._Z19reductionCoopKernelPfS_i --------------------------
	.section	.nv.shared._Z19reductionCoopKernelPfS_i,"aw",@nobits
	.sectionflags	@""
	.align	16
	.zero		1024


//--------------------- .nv.shared.reserved.0     --------------------------
	.section	.nv.shared.reserved.0,"aw",@nobits
	.weak		__nv_reservedSMEM_offset_0_alias
	.size		__nv_reservedSMEM_offset_0_alias, 0, 64
	.other		__nv_reservedSMEM_offset_0_alias,@"STO_CUDA_RESERVED_SHARED STV_DEFAULT"
__nv_reservedSMEM_offset_0_alias:
	.zero		0
	.zero		64


//--------------------- .nv.constant0._Z19reductionCoopKernelPfS_i --------------------------
	.section	.nv.constant0._Z19reductionCoopKernelPfS_i,"a",@progbits
	.sectionflags	@""
	.align	4
.nv.constant0._Z19reductionCoopKernelPfS_i:
	.zero		916


//--------------------- SYMBOLS --------------------------

	.type		.nv.reservedSmem.offset0,@object
	.size		.nv.reservedSmem.offset0,0x4
	.type		.nv.reservedSmem.cap,@object
	.size		.nv.reservedSmem.cap,0x4
